//
// Generated by NVIDIA NVVM Compiler
//
// Compiler Build ID: CL-36424714
// Cuda compilation tools, release 13.0, V13.0.88
// Based on NVVM 20.0.0
//

.version 9.0
.target sm_100
.address_size 64

	// .globl	_Z12square_arrayPii

.visible .entry _Z12square_arrayPii(
	.param .u64 .ptr .align 1 _Z12square_arrayPii_param_0,
	.param .u32 _Z12square_arrayPii_param_1
)
{
	.reg .pred 	%p<2>;
	.reg .b32 	%r<8>;
	.reg .b64 	%rd<5>;

	ld.param.u64 	%rd1, [_Z12square_arrayPii_param_0];
	ld.param.u32 	%r2, [_Z12square_arrayPii_param_1];
	mov.u32 	%r3, %tid.x;
	mov.u32 	%r4, %ctaid.x;
	mov.u32 	%r5, %ntid.x;
	mad.lo.s32 	%r1, %r4, %r5, %r3;
	setp.ge.s32 	%p1, %r1, %r2;
	@%p1 bra 	$L__BB0_2;
	cvta.to.global.u64 	%rd2, %rd1;
	mul.wide.s32 	%rd3, %r1, 4;
	add.s64 	%rd4, %rd2, %rd3;
	ld.global.u32 	%r6, [%rd4];
	add.s32 	%r7, %r6, 5;
	st.global.u32 	[%rd4], %r7;
$L__BB0_2:
	ret;

}


// ===== COMPILED SASS (sm_100) =====

	.target	sm_100

	.elftype	@"ET_EXEC"


//--------------------- .note.nv.tkinfo           --------------------------
	.section	.note.nv.tkinfo,"",@"SHT_NOTE"
	.sectionflags	@"SHF_NOTE_NV_TKINFO"
	.tkinfo
        /*0018*/ 	.word	0x00000002
        /*0030*/ 	.string	""
        /*0030*/ 	.string	"ptxas"
        /*0030*/ 	.string	"Cuda compilation tools, release 13.0, V13.0.88"
        /*0030*/ 	.string	"Build cuda_13.0.r13.0/compiler.36424714_0"
        /*0030*/ 	.string	"-arch sm_100 -m 64 "



//--------------------- .note.nv.cuinfo           --------------------------
	.section	.note.nv.cuinfo,"",@"SHT_NOTE"
	.sectionflags	@"SHF_NOTE_NV_CUINFO"
        /*0018*/ 	.short	0x0002
        /*001a*/ 	.short	0x0064
        /*001c*/ 	.short	0x0082
	.zero		2


//--------------------- .nv.info                  --------------------------
	.section	.nv.info,"",@"SHT_CUDA_INFO"
	.align	4


	//----- nvinfo : EIATTR_REGCOUNT
	.align		4
        /*0000*/ 	.byte	0x04, 0x2f
        /*0002*/ 	.short	(.L_1 - .L_0)
	.align		4
.L_0:
        /*0004*/ 	.word	index@(_Z12square_arrayPii)
        /*0008*/ 	.word	0x00000008


	//----- nvinfo : EIATTR_FRAME_SIZE
	.align		4
.L_1:
        /*000c*/ 	.byte	0x04, 0x11
        /*000e*/ 	.short	(.L_3 - .L_2)
	.align		4
.L_2:
        /*0010*/ 	.word	index@(_Z12square_arrayPii)
        /*0014*/ 	.word	0x00000000


	//----- nvinfo : EIATTR_MIN_STACK_SIZE
	.align		4
.L_3:
        /*0018*/ 	.byte	0x04, 0x12
        /*001a*/ 	.short	(.L_5 - .L_4)
	.align		4
.L_4:
        /*001c*/ 	.word	index@(_Z12square_arrayPii)
        /*0020*/ 	.word	0x00000000
.L_5:


//--------------------- .nv.compat                --------------------------
	.section	.nv.compat,"",@"SHT_CUDA_COMPAT_INFO"
	.align	4
        /*0000*/ 	.byte	0x02, 0x09, 0x00, 0x00, 0x02, 0x02, 0x01, 0x00, 0x02, 0x05, 0x05, 0x00, 0x03, 0x07, 0x01, 0x01
        /*0010*/ 	.byte	0x02, 0x03, 0x00, 0x00, 0x02, 0x06, 0x01, 0x00, 0x04, 0x0b, 0x08, 0x00, 0x09, 0x00, 0x00, 0x00
        /*0020*/ 	.byte	0x00, 0x00, 0x00, 0x00


//--------------------- .nv.info._Z12square_arrayPii --------------------------
	.section	.nv.info._Z12square_arrayPii,"",@"SHT_CUDA_INFO"
	.sectionflags	@""
	.align	4


	//----- nvinfo : EIATTR_CUDA_API_VERSION
	.align		4
        /*0000*/ 	.byte	0x04, 0x37
        /*0002*/ 	.short	(.L_7 - .L_6)
.L_6:
        /*0004*/ 	.word	0x00000082


	//----- nvinfo : EIATTR_KPARAM_INFO
	.align		4
.L_7:
        /*0008*/ 	.byte	0x04, 0x17
        /*000a*/ 	.short	(.L_9 - .L_8)
.L_8:
        /*000c*/ 	.word	0x00000000
        /*0010*/ 	.short	0x0001
        /*0012*/ 	.short	0x0008
        /*0014*/ 	.byte	0x00, 0xf0, 0x11, 0x00


	//----- nvinfo : EIATTR_KPARAM_INFO
	.align		4
.L_9:
        /*0018*/ 	.byte	0x04, 0x17
        /*001a*/ 	.short	(.L_11 - .L_10)
.L_10:
        /*001c*/ 	.word	0x00000000
        /*0020*/ 	.short	0x0000
        /*0022*/ 	.short	0x0000
        /*0024*/ 	.byte	0x00, 0xf5, 0x21, 0x00


	//----- nvinfo : EIATTR_SPARSE_MMA_MASK
	.align		4
.L_11:
        /*0028*/ 	.byte	0x03, 0x50
        /*002a*/ 	.short	0x0000


	//----- nvinfo : EIATTR_MAXREG_COUNT
	.align		4
        /*002c*/ 	.byte	0x03, 0x1b
        /*002e*/ 	.short	0x00ff


	//----- nvinfo : EIATTR_MERCURY_ISA_VERSION
	.align		4
        /*0030*/ 	.byte	0x03, 0x5f
        /*0032*/ 	.short	0x0101


	//----- nvinfo : EIATTR_VRC_CTA_INIT_COUNT
	.align		4
        /*0034*/ 	.byte	0x02, 0x4a
	.zero		1
	.zero		1


	//----- nvinfo : EIATTR_EXIT_INSTR_OFFSETS
	.align		4
        /*0038*/ 	.byte	0x04, 0x1c
        /*003a*/ 	.short	(.L_13 - .L_12)


	//   ....[0]....
.L_12:
        /*003c*/ 	.word	0x00000070


	//   ....[1]....
        /*0040*/ 	.word	0x000000e0


	//----- nvinfo : EIATTR_CBANK_PARAM_SIZE
	.align		4
.L_13:
        /*0044*/ 	.byte	0x03, 0x19
        /*0046*/ 	.short	0x000c


	//----- nvinfo : EIATTR_PARAM_CBANK
	.align		4
        /*0048*/ 	.byte	0x04, 0x0a
        /*004a*/ 	.short	(.L_15 - .L_14)
	.align		4
.L_14:
        /*004c*/ 	.word	index@(.nv.constant0._Z12square_arrayPii)
        /*0050*/ 	.short	0x0380
        /*0052*/ 	.short	0x000c


	//----- nvinfo : EIATTR_SW_WAR
	.align		4
.L_15:
        /*0054*/ 	.byte	0x04, 0x36
        /*0056*/ 	.short	(.L_17 - .L_16)
.L_16:
        /*0058*/ 	.word	0x00000008
.L_17:


//--------------------- .nv.callgraph             --------------------------
	.section	.nv.callgraph,"",@"SHT_CUDA_CALLGRAPH"
	.align	4
	.sectionentsize	8
	.align		4
        /*0000*/ 	.word	0x00000000
	.align		4
        /*0004*/ 	.word	0xffffffff
	.align		4
        /*0008*/ 	.word	0x00000000
	.align		4
        /*000c*/ 	.word	0xfffffffe
	.align		4
        /*0010*/ 	.word	0x00000000
	.align		4
        /*0014*/ 	.word	0xfffffffd
	.align		4
        /*0018*/ 	.word	0x00000000
	.align		4
        /*001c*/ 	.word	0xfffffffc


//--------------------- .text._Z12square_arrayPii --------------------------
	.section	.text._Z12square_arrayPii,"ax",@progbits
	.align	128
        .global         _Z12square_arrayPii
        .type           _Z12square_arrayPii,@function
        .size           _Z12square_arrayPii,(.L_x_1 - _Z12square_arrayPii)
        .other          _Z12square_arrayPii,@"STO_CUDA_ENTRY STV_DEFAULT"
_Z12square_arrayPii:
.text._Z12square_arrayPii:
[----:B------:R-:W-:Y:S01]  /*0000*/  LDC R1, c[0x0][0x37c] ;  /* 0x0000df00ff017b82 */ /* 0x000fe20000000800 */
[----:B------:R-:W0:Y:S07]  /*0010*/  S2R R5, SR_TID.X ;  /* 0x0000000000057919 */ /* 0x000e2e0000002100 */
[----:B------:R-:W0:Y:S01]  /*0020*/  S2UR UR4, SR_CTAID.X ;  /* 0x00000000000479c3 */ /* 0x000e220000002500 */
[----:B------:R-:W1:Y:S07]  /*0030*/  LDCU UR5, c[0x0][0x388] ;  /* 0x00007100ff0577ac */ /* 0x000e6e0008000800 */
[----:B------:R-:W0:Y:S02]  /*0040*/  LDC R0, c[0x0][0x360] ;  /* 0x0000d800ff007b82 */ /* 0x000e240000000800 */
[----:B0-----:R-:W-:-:S05]  /*0050*/  IMAD R5, R0, UR4, R5 ;  /* 0x0000000400057c24 */ /* 0x001fca000f8e0205 */
[----:B-1----:R-:W-:-:S13]  /*0060*/  ISETP.GE.AND P0, PT, R5, UR5, PT ;  /* 0x0000000505007c0c */ /* 0x002fda000bf06270 */
[----:B------:R-:W-:Y:S05]  /*0070*/  @P0 EXIT ;  /* 0x000000000000094d */ /* 0x000fea0003800000 */
[----:B------:R-:W0:Y:S01]  /*0080*/  LDC.64 R2, c[0x0][0x380] ;  /* 0x0000e000ff027b82 */ /* 0x000e220000000a00 */
[----:B------:R-:W1:Y:S01]  /*0090*/  LDCU.64 UR4, c[0x0][0x358] ;  /* 0x00006b00ff0477ac */ /* 0x000e620008000a00 */
[----:B0-----:R-:W-:-:S05]  /*00a0*/  IMAD.WIDE R2, R5, 0x4, R2 ;  /* 0x0000000405027825 */ /* 0x001fca00078e0202 */
[----:B-1----:R-:W2:Y:S02]  /*00b0*/  LDG.E R0, desc[UR4][R2.64] ;  /* 0x0000000402007981 */ /* 0x002ea4000c1e1900 */
[----:B--2---:R-:W-:-:S05]  /*00c0*/  IADD3 R5, PT, PT, R0, 0x5, RZ ;  /* 0x0000000500057810 */ /* 0x004fca0007ffe0ff */
[----:B------:R-:W-:Y:S01]  /*00d0*/  STG.E desc[UR4][R2.64], R5 ;  /* 0x0000000502007986 */ /* 0x000fe2000c101904 */
[----:B------:R-:W-:Y:S05]  /*00e0*/  EXIT ;  /* 0x000000000000794d */ /* 0x000fea0003800000 */
.L_x_0:
[----:B------:R-:W-:-:S00]  /*00f0*/  BRA `(.L_x_0) ;  /* 0xfffffffc00fc7947 */ /* 0x000fc0000383ffff */
[----:B------:R-:W-:-:S00]  /*0100*/  NOP ;  /* 0x0000000000007918 */ /* 0x000fc00000000000 */
[----:B------:R-:W-:-:S00]  /*0110*/  NOP ;  /* 0x0000000000007918 */ /* 0x000fc00000000000 */
[----:B------:R-:W-:-:S00]  /*0120*/  NOP ;  /* 0x0000000000007918 */ /* 0x000fc00000000000 */
[----:B------:R-:W-:-:S00]  /*0130*/  NOP ;  /* 0x0000000000007918 */ /* 0x000fc00000000000 */
[----:B------:R-:W-:-:S00]  /*0140*/  NOP ;  /* 0x0000000000007918 */ /* 0x000fc00000000000 */
[----:B------:R-:W-:-:S00]  /*0150*/  NOP ;  /* 0x0000000000007918 */ /* 0x000fc00000000000 */
[----:B------:R-:W-:-:S00]  /*0160*/  NOP ;  /* 0x0000000000007918 */ /* 0x000fc00000000000 */
[----:B------:R-:W-:-:S00]  /*0170*/  NOP ;  /* 0x0000000000007918 */ /* 0x000fc00000000000 */
.L_x_1:


//--------------------- .nv.shared.reserved.0     --------------------------
	.section	.nv.shared.reserved.0,"aw",@nobits
	.weak		__nv_reservedSMEM_offset_0_alias
	.size		__nv_reservedSMEM_offset_0_alias, 0, 64
	.other		__nv_reservedSMEM_offset_0_alias,@"STO_CUDA_RESERVED_SHARED STV_DEFAULT"
__nv_reservedSMEM_offset_0_alias:
	.zero		0
	.zero		64


//--------------------- .nv.constant0._Z12square_arrayPii --------------------------
	.section	.nv.constant0._Z12square_arrayPii,"a",@progbits
	.sectionflags	@""
	.align	4
.nv.constant0._Z12square_arrayPii:
	.zero		908


//--------------------- SYMBOLS --------------------------

	.type		.nv.reservedSmem.offset0,@object
	.size		.nv.reservedSmem.offset0,0x4
